//
// Generated by NVIDIA NVVM Compiler
//
// Compiler Build ID: CL-36424714
// Cuda compilation tools, release 13.0, V13.0.88
// Based on NVVM 20.0.0
//

.version 9.0
.target sm_100
.address_size 64

	// .globl	_Z14print_from_gpuv
.extern .func  (.param .b32 func_retval0) vprintf
(
	.param .b64 vprintf_param_0,
	.param .b64 vprintf_param_1
)
;
.global .align 1 .b8 $str[46] = {104, 101, 108, 108, 111, 32, 119, 111, 114, 100, 33, 32, 102, 111, 114, 109, 32, 116, 104, 114, 101, 97, 100, 32, 123, 37, 100, 44, 32, 37, 100, 125, 32, 102, 114, 111, 109, 32, 100, 101, 118, 105, 99, 101, 10};

.visible .entry _Z14print_from_gpuv()
{
	.local .align 8 .b8 	__local_depot0[8];
	.reg .b64 	%SP;
	.reg .b64 	%SPL;
	.reg .b32 	%r<5>;
	.reg .b64 	%rd<5>;

	mov.u64 	%SPL, __local_depot0;
	cvta.local.u64 	%SP, %SPL;
	add.u64 	%rd1, %SP, 0;
	add.u64 	%rd2, %SPL, 0;
	mov.u32 	%r1, %tid.x;
	mov.u32 	%r2, %ctaid.x;
	st.local.v2.u32 	[%rd2], {%r1, %r2};
	mov.u64 	%rd3, $str;
	cvta.global.u64 	%rd4, %rd3;
	{ // callseq 0, 0
	.param .b64 param0;
	st.param.b64 	[param0], %rd4;
	.param .b64 param1;
	st.param.b64 	[param1], %rd1;
	.param .b32 retval0;
	call.uni (retval0), 
	vprintf, 
	(
	param0, 
	param1
	);
	ld.param.b32 	%r3, [retval0];
	} // callseq 0
	ret;

}


// ===== COMPILED SASS (sm_100) =====

	.target	sm_100

	.elftype	@"ET_EXEC"


//--------------------- .note.nv.tkinfo           --------------------------
	.section	.note.nv.tkinfo,"",@"SHT_NOTE"
	.sectionflags	@"SHF_NOTE_NV_TKINFO"
	.tkinfo
        /*0018*/ 	.word	0x00000002
        /*0030*/ 	.string	""
        /*0030*/ 	.string	"ptxas"
        /*0030*/ 	.string	"Cuda compilation tools, release 13.0, V13.0.88"
        /*0030*/ 	.string	"Build cuda_13.0.r13.0/compiler.36424714_0"
        /*0030*/ 	.string	"-arch sm_100 -m 64 "



//--------------------- .note.nv.cuinfo           --------------------------
	.section	.note.nv.cuinfo,"",@"SHT_NOTE"
	.sectionflags	@"SHF_NOTE_NV_CUINFO"
        /*0018*/ 	.short	0x0002
        /*001a*/ 	.short	0x0064
        /*001c*/ 	.short	0x0082
	.zero		2


//--------------------- .nv.info                  --------------------------
	.section	.nv.info,"",@"SHT_CUDA_INFO"
	.align	4


	//----- nvinfo : EIATTR_REGCOUNT
	.align		4
        /*0000*/ 	.byte	0x04, 0x2f
        /*0002*/ 	.short	(.L_2 - .L_1)
	.align		4
.L_1:
        /*0004*/ 	.word	index@(_Z14print_from_gpuv)
        /*0008*/ 	.word	0x00000018


	//----- nvinfo : EIATTR_FRAME_SIZE
	.align		4
.L_2:
        /*000c*/ 	.byte	0x04, 0x11
        /*000e*/ 	.short	(.L_4 - .L_3)
	.align		4
.L_3:
        /*0010*/ 	.word	index@(_Z14print_from_gpuv)
        /*0014*/ 	.word	0x00000008


	//----- nvinfo : EIATTR_MIN_STACK_SIZE
	.align		4
.L_4:
        /*0018*/ 	.byte	0x04, 0x12
        /*001a*/ 	.short	(.L_6 - .L_5)
	.align		4
.L_5:
        /*001c*/ 	.word	index@(_Z14print_from_gpuv)
        /*0020*/ 	.word	0x00000008
.L_6:


//--------------------- .nv.compat                --------------------------
	.section	.nv.compat,"",@"SHT_CUDA_COMPAT_INFO"
	.align	4
        /*0000*/ 	.byte	0x02, 0x09, 0x00, 0x00, 0x02, 0x02, 0x01, 0x00, 0x02, 0x05, 0x05, 0x00, 0x03, 0x07, 0x01, 0x01
        /*0010*/ 	.byte	0x02, 0x03, 0x00, 0x00, 0x02, 0x06, 0x01, 0x00, 0x04, 0x0b, 0x08, 0x00, 0x09, 0x00, 0x00, 0x00
        /*0020*/ 	.byte	0x00, 0x00, 0x00, 0x00


//--------------------- .nv.info._Z14print_from_gpuv --------------------------
	.section	.nv.info._Z14print_from_gpuv,"",@"SHT_CUDA_INFO"
	.sectionflags	@""
	.align	4


	//----- nvinfo : EIATTR_CUDA_API_VERSION
	.align		4
        /*0000*/ 	.byte	0x04, 0x37
        /*0002*/ 	.short	(.L_8 - .L_7)
.L_7:
        /*0004*/ 	.word	0x00000082


	//----- nvinfo : EIATTR_SPARSE_MMA_MASK
	.align		4
.L_8:
        /*0008*/ 	.byte	0x03, 0x50
        /*000a*/ 	.short	0x0000


	//----- nvinfo : EIATTR_MAXREG_COUNT
	.align		4
        /*000c*/ 	.byte	0x03, 0x1b
        /*000e*/ 	.short	0x00ff


	//----- nvinfo : EIATTR_EXTERNS
	.align		4
        /*0010*/ 	.byte	0x04, 0x0f
        /*0012*/ 	.short	(.L_10 - .L_9)


	//   ....[0]....
	.align		4
.L_9:
        /*0014*/ 	.word	index@(vprintf)


	//----- nvinfo : EIATTR_MERCURY_ISA_VERSION
	.align		4
.L_10:
        /*0018*/ 	.byte	0x03, 0x5f
        /*001a*/ 	.short	0x0101


	//----- nvinfo : EIATTR_VRC_CTA_INIT_COUNT
	.align		4
        /*001c*/ 	.byte	0x02, 0x4a
	.zero		1
	.zero		1


	//----- nvinfo : EIATTR_SYSCALL_OFFSETS
	.align		4
        /*0020*/ 	.byte	0x04, 0x46
        /*0022*/ 	.short	(.L_12 - .L_11)


	//   ....[0]....
.L_11:
        /*0024*/ 	.word	0x000000f0


	//----- nvinfo : EIATTR_EXIT_INSTR_OFFSETS
	.align		4
.L_12:
        /*0028*/ 	.byte	0x04, 0x1c
        /*002a*/ 	.short	(.L_14 - .L_13)


	//   ....[0]....
.L_13:
        /*002c*/ 	.word	0x00000100


	//----- nvinfo : EIATTR_SW_WAR
	.align		4
.L_14:
        /*0030*/ 	.byte	0x04, 0x36
        /*0032*/ 	.short	(.L_16 - .L_15)
.L_15:
        /*0034*/ 	.word	0x00000008
.L_16:


//--------------------- .nv.callgraph             --------------------------
	.section	.nv.callgraph,"",@"SHT_CUDA_CALLGRAPH"
	.align	4
	.sectionentsize	8
	.align		4
        /*0000*/ 	.word	0x00000000
	.align		4
        /*0004*/ 	.word	0xffffffff
	.align		4
        /*0008*/ 	.word	index@(_Z14print_from_gpuv)
	.align		4
        /*000c*/ 	.word	index@(vprintf)
	.align		4
        /*0010*/ 	.word	0x00000000
	.align		4
        /*0014*/ 	.word	0xfffffffe
	.align		4
        /*0018*/ 	.word	0x00000000
	.align		4
        /*001c*/ 	.word	0xfffffffd
	.align		4
        /*0020*/ 	.word	0x00000000
	.align		4
        /*0024*/ 	.word	0xfffffffc


//--------------------- .nv.constant4             --------------------------
	.section	.nv.constant4,"a",@progbits
	.align	8
	.align		8
.nv.constant4:
        /*0000*/ 	.dword	vprintf
	.align		8
        /*0008*/ 	.dword	$str


//--------------------- .text._Z14print_from_gpuv --------------------------
	.section	.text._Z14print_from_gpuv,"ax",@progbits
	.align	128
        .global         _Z14print_from_gpuv
        .type           _Z14print_from_gpuv,@function
        .size           _Z14print_from_gpuv,(.L_x_2 - _Z14print_from_gpuv)
        .other          _Z14print_from_gpuv,@"STO_CUDA_ENTRY STV_DEFAULT"
_Z14print_from_gpuv:
.text._Z14print_from_gpuv:
[----:B------:R-:W0:Y:S01]  /*0000*/  LDC R1, c[0x0][0x37c] ;  /* 0x0000df00ff017b82 */ /* 0x000e220000000800 */
[----:B------:R-:W1:Y:S01]  /*0010*/  S2R R8, SR_TID.X ;  /* 0x0000000000087919 */ /* 0x000e620000002100 */
[----:B0-----:R-:W-:Y:S01]  /*0020*/  VIADD R1, R1, 0xfffffff8 ;  /* 0xfffffff801017836 */ /* 0x001fe20000000000 */
[----:B------:R-:W-:Y:S01]  /*0030*/  MOV R0, 0x0 ;  /* 0x0000000000007802 */ /* 0x000fe20000000f00 */
[----:B------:R-:W0:Y:S01]  /*0040*/  LDCU UR4, c[0x0][0x2f8] ;  /* 0x00005f00ff0477ac */ /* 0x000e220008000800 */
[----:B------:R-:W1:Y:S03]  /*0050*/  S2R R9, SR_CTAID.X ;  /* 0x0000000000097919 */ /* 0x000e660000002500 */
[----:B------:R2:W3:Y:S01]  /*0060*/  LDC.64 R2, c[0x4][R0] ;  /* 0x0100000000027b82 */ /* 0x0004e20000000a00 */
[----:B------:R-:W4:Y:S01]  /*0070*/  LDCU.64 UR6, c[0x4][0x8] ;  /* 0x01000100ff0677ac */ /* 0x000f220008000a00 */
[----:B------:R-:W5:Y:S01]  /*0080*/  LDCU UR5, c[0x0][0x2fc] ;  /* 0x00005f80ff0577ac */ /* 0x000f620008000800 */
[----:B0-----:R-:W-:Y:S01]  /*0090*/  IADD3 R6, P0, PT, R1, UR4, RZ ;  /* 0x0000000401067c10 */ /* 0x001fe2000ff1e0ff */
[----:B----4-:R-:W-:Y:S01]  /*00a0*/  IMAD.U32 R4, RZ, RZ, UR6 ;  /* 0x00000006ff047e24 */ /* 0x010fe2000f8e00ff */
[----:B------:R-:W-:-:S03]  /*00b0*/  MOV R5, UR7 ;  /* 0x0000000700057c02 */ /* 0x000fc60008000f00 */
[----:B-----5:R-:W-:Y:S01]  /*00c0*/  IMAD.X R7, RZ, RZ, UR5, P0 ;  /* 0x00000005ff077e24 */ /* 0x020fe200080e06ff */
[----:B-1----:R2:W-:Y:S07]  /*00d0*/  STL.64 [R1], R8 ;  /* 0x0000000801007387 */ /* 0x0025ee0000100a00 */
[----:B------:R-:W-:-:S07]  /*00e0*/  LEPC R20, `(.L_x_0) ;  /* 0x000000001014794e */ /* 0x000fce0000000000 */
[----:B--23--:R-:W-:Y:S05]  /*00f0*/  CALL.ABS.NOINC R2 ;  /* 0x0000000002007343 */ /* 0x00cfea0003c00000 */
.L_x_0:
[----:B------:R-:W-:Y:S05]  /*0100*/  EXIT ;  /* 0x000000000000794d */ /* 0x000fea0003800000 */
.L_x_1:
[----:B------:R-:W-:-:S00]  /*0110*/  BRA `(.L_x_1) ;  /* 0xfffffffc00fc7947 */ /* 0x000fc0000383ffff */
[----:B------:R-:W-:-:S00]  /*0120*/  NOP ;  /* 0x0000000000007918 */ /* 0x000fc00000000000 */
        /* <DEDUP_REMOVED lines=13> */
.L_x_2:


//--------------------- .nv.global.init           --------------------------
	.section	.nv.global.init,"aw",@progbits
.nv.global.init:
	.type		$str,@object
	.size		$str,(.L_0 - $str)
$str:
        /*0000*/ 	.byte	0x68, 0x65, 0x6c, 0x6c, 0x6f, 0x20, 0x77, 0x6f, 0x72, 0x64, 0x21, 0x20, 0x66, 0x6f, 0x72, 0x6d
        /*0010*/ 	.byte	0x20, 0x74, 0x68, 0x72, 0x65, 0x61, 0x64, 0x20, 0x7b, 0x25, 0x64, 0x2c, 0x20, 0x25, 0x64, 0x7d
        /*0020*/ 	.byte	0x20, 0x66, 0x72, 0x6f, 0x6d, 0x20, 0x64, 0x65, 0x76, 0x69, 0x63, 0x65, 0x0a, 0x00
.L_0:


//--------------------- .nv.shared.reserved.0     --------------------------
	.section	.nv.shared.reserved.0,"aw",@nobits
	.weak		__nv_reservedSMEM_offset_0_alias
	.size		__nv_reservedSMEM_offset_0_alias, 0, 64
	.other		__nv_reservedSMEM_offset_0_alias,@"STO_CUDA_RESERVED_SHARED STV_DEFAULT"
__nv_reservedSMEM_offset_0_alias:
	.zero		0
	.zero		64


//--------------------- .nv.constant0._Z14print_from_gpuv --------------------------
	.section	.nv.constant0._Z14print_from_gpuv,"a",@progbits
	.sectionflags	@""
	.align	4
.nv.constant0._Z14print_from_gpuv:
	.zero		896


//--------------------- SYMBOLS --------------------------

	.type		.nv.reservedSmem.offset0,@object
	.size		.nv.reservedSmem.offset0,0x4
	.type		vprintf,@function
